	.headerflags	@"EF_CUDA_TEXMODE_UNIFIED EF_CUDA_64BIT_ADDRESS EF_CUDA_ACCELERATORS EF_CUDA_SM90 EF_CUDA_VIRTUAL_SM(EF_CUDA_SM90)"
	.elftype	@"ET_EXEC"


//--------------------- .nv.info                  --------------------------
	.section	.nv.info,"",@"SHT_CUDA_INFO"
	.align	4


	//----- nvinfo : EIATTR_REGCOUNT
	.align		4
        /*0000*/ 	.byte	0x04, 0x2f
        /*0002*/ 	.short	(.L_1 - .L_0)
	.align		4
.L_0:
        /*0004*/ 	.word	index@(triton_poi_fused_native_group_norm_relu_22)
        /*0008*/ 	.word	0x00000020


	//----- nvinfo : EIATTR_MIN_STACK_SIZE
	.align		4
.L_1:
        /*000c*/ 	.byte	0x04, 0x12
        /*000e*/ 	.short	(.L_3 - .L_2)
	.align		4
.L_2:
        /*0010*/ 	.word	index@(triton_poi_fused_native_group_norm_relu_22)
        /*0014*/ 	.word	0x00000000


	//----- nvinfo : EIATTR_FRAME_SIZE
	.align		4
.L_3:
        /*0018*/ 	.byte	0x04, 0x11
        /*001a*/ 	.short	(.L_5 - .L_4)
	.align		4
.L_4:
        /*001c*/ 	.word	index@(triton_poi_fused_native_group_norm_relu_22)
        /*0020*/ 	.word	0x00000000


	//----- nvinfo : EIATTR_MIN_STACK_SIZE
	.align		4
.L_5:
        /*0024*/ 	.byte	0x04, 0x12
        /*0026*/ 	.short	(.L_7 - .L_6)
	.align		4
.L_6:
        /*0028*/ 	.word	index@(triton_poi_fused_native_group_norm_relu_22)
        /*002c*/ 	.word	0x00000000
.L_7:


//--------------------- .nv.info.triton_poi_fused_native_group_norm_relu_22 --------------------------
	.section	.nv.info.triton_poi_fused_native_group_norm_relu_22,"",@"SHT_CUDA_INFO"
	.sectionflags	@""
	.align	4


	//----- nvinfo : EIATTR_CUDA_API_VERSION
	.align		4
        /*0000*/ 	.byte	0x04, 0x37
        /*0002*/ 	.short	(.L_9 - .L_8)
.L_8:
        /*0004*/ 	.word	0x0000007c


	//----- nvinfo : EIATTR_KPARAM_INFO
	.align		4
.L_9:
        /*0008*/ 	.byte	0x04, 0x17
        /*000a*/ 	.short	(.L_11 - .L_10)
.L_10:
        /*000c*/ 	.word	0x00000000
        /*0010*/ 	.short	0x0006
        /*0012*/ 	.short	0x0030
        /*0014*/ 	.byte	0x00, 0xf0, 0x11, 0x00


	//----- nvinfo : EIATTR_KPARAM_INFO
	.align		4
.L_11:
        /*0018*/ 	.byte	0x04, 0x17
        /*001a*/ 	.short	(.L_13 - .L_12)
.L_12:
        /*001c*/ 	.word	0x00000000
        /*0020*/ 	.short	0x0005
        /*0022*/ 	.short	0x0028
        /*0024*/ 	.byte	0x00, 0xf4, 0x21, 0x00


	//----- nvinfo : EIATTR_KPARAM_INFO
	.align		4
.L_13:
        /*0028*/ 	.byte	0x04, 0x17
        /*002a*/ 	.short	(.L_15 - .L_14)
.L_14:
        /*002c*/ 	.word	0x00000000
        /*0030*/ 	.short	0x0004
        /*0032*/ 	.short	0x0020
        /*0034*/ 	.byte	0x00, 0xf4, 0x21, 0x00


	//----- nvinfo : EIATTR_KPARAM_INFO
	.align		4
.L_15:
        /*0038*/ 	.byte	0x04, 0x17
        /*003a*/ 	.short	(.L_17 - .L_16)
.L_16:
        /*003c*/ 	.word	0x00000000
        /*0040*/ 	.short	0x0003
        /*0042*/ 	.short	0x0018
        /*0044*/ 	.byte	0x00, 0xf4, 0x21, 0x00


	//----- nvinfo : EIATTR_KPARAM_INFO
	.align		4
.L_17:
        /*0048*/ 	.byte	0x04, 0x17
        /*004a*/ 	.short	(.L_19 - .L_18)
.L_18:
        /*004c*/ 	.word	0x00000000
        /*0050*/ 	.short	0x0002
        /*0052*/ 	.short	0x0010
        /*0054*/ 	.byte	0x00, 0xf4, 0x21, 0x00


	//----- nvinfo : EIATTR_KPARAM_INFO
	.align		4
.L_19:
        /*0058*/ 	.byte	0x04, 0x17
        /*005a*/ 	.short	(.L_21 - .L_20)
.L_20:
        /*005c*/ 	.word	0x00000000
        /*0060*/ 	.short	0x0001
        /*0062*/ 	.short	0x0008
        /*0064*/ 	.byte	0x00, 0xf4, 0x21, 0x00


	//----- nvinfo : EIATTR_KPARAM_INFO
	.align		4
.L_21:
        /*0068*/ 	.byte	0x04, 0x17
        /*006a*/ 	.short	(.L_23 - .L_22)
.L_22:
        /*006c*/ 	.word	0x00000000
        /*0070*/ 	.short	0x0000
        /*0072*/ 	.short	0x0000
        /*0074*/ 	.byte	0x00, 0xf4, 0x21, 0x00


	//----- nvinfo : EIATTR_SPARSE_MMA_MASK
	.align		4
.L_23:
        /*0078*/ 	.byte	0x03, 0x50
        /*007a*/ 	.short	0x0000


	//----- nvinfo : EIATTR_MAXREG_COUNT
	.align		4
        /*007c*/ 	.byte	0x03, 0x1b
        /*007e*/ 	.short	0x00ff


	//----- nvinfo : EIATTR_EXIT_INSTR_OFFSETS
	.align		4
        /*0080*/ 	.byte	0x04, 0x1c
        /*0082*/ 	.short	(.L_25 - .L_24)


	//   ....[0]....
.L_24:
        /*0084*/ 	.word	0x00000690


	//----- nvinfo : EIATTR_REQNTID
	.align		4
.L_25:
        /*0088*/ 	.byte	0x04, 0x10
        /*008a*/ 	.short	(.L_27 - .L_26)
.L_26:
        /*008c*/ 	.word	0x00000080
        /*0090*/ 	.word	0x00000001
        /*0094*/ 	.word	0x00000001


	//----- nvinfo : EIATTR_CBANK_PARAM_SIZE
	.align		4
.L_27:
        /*0098*/ 	.byte	0x03, 0x19
        /*009a*/ 	.short	0x0034


	//----- nvinfo : EIATTR_PARAM_CBANK
	.align		4
        /*009c*/ 	.byte	0x04, 0x0a
        /*009e*/ 	.short	(.L_29 - .L_28)
	.align		4
.L_28:
        /*00a0*/ 	.word	index@(.nv.constant0.triton_poi_fused_native_group_norm_relu_22)
        /*00a4*/ 	.short	0x0210
        /*00a6*/ 	.short	0x0034


	//----- nvinfo : EIATTR_SW_WAR
	.align		4
.L_29:
        /*00a8*/ 	.byte	0x04, 0x36
        /*00aa*/ 	.short	(.L_31 - .L_30)
.L_30:
        /*00ac*/ 	.word	0x00000008
.L_31:


//--------------------- .nv.callgraph             --------------------------
	.section	.nv.callgraph,"",@"SHT_CUDA_CALLGRAPH"
	.align	4
	.sectionentsize	8
	.align		4
        /*0000*/ 	.word	0x00000000
	.align		4
        /*0004*/ 	.word	0xffffffff
	.align		4
        /*0008*/ 	.word	0x00000000
	.align		4
        /*000c*/ 	.word	0xfffffffe
	.align		4
        /*0010*/ 	.word	0x00000000
	.align		4
        /*0014*/ 	.word	0xfffffffd
	.align		4
        /*0018*/ 	.word	0x00000000
	.align		4
        /*001c*/ 	.word	0xfffffffc


//--------------------- .text.triton_poi_fused_native_group_norm_relu_22 --------------------------
	.section	.text.triton_poi_fused_native_group_norm_relu_22,"ax",@progbits
	.align	128
        .global         triton_poi_fused_native_group_norm_relu_22
        .type           triton_poi_fused_native_group_norm_relu_22,@function
        .size           triton_poi_fused_native_group_norm_relu_22,(.L_x_1 - triton_poi_fused_native_group_norm_relu_22)
        .other          triton_poi_fused_native_group_norm_relu_22,@"STO_CUDA_ENTRY STV_DEFAULT"
triton_poi_fused_native_group_norm_relu_22:
.text.triton_poi_fused_native_group_norm_relu_22:
[----:B------:R-:W-:Y:S01]  /*0000*/  LDC R1, c[0x0][0x28] ;  /* 0x00000a00ff017b82 */ /* 0x000fe20000000800 */
[----:B------:R-:W1:Y:S07]  /*0010*/  S2R R0, SR_TID.X ;  /* 0x0000000000007919 */ /* 0x000e6e0000002100 */
[----:B------:R-:W2:Y:S01]  /*0020*/  LDC.64 R20, c[0x0][0x218] ;  /* 0x00008600ff147b82 */ /* 0x000ea20000000a00 */
[----:B------:R-:W-:Y:S01]  /*0030*/  ULDC.64 UR4, c[0x0][0x208] ;  /* 0x0000820000047ab9 */ /* 0x000fe20000000a00 */
[----:B------:R-:W3:Y:S06]  /*0040*/  S2R R3, SR_CTAID.X ;  /* 0x0000000000037919 */ /* 0x000eec0000002500 */
[----:B------:R-:W4:Y:S08]  /*0050*/  LDC.64 R8, c[0x0][0x210] ;  /* 0x00008400ff087b82 */ /* 0x000f300000000a00 */
[----:B------:R-:W5:Y:S08]  /*0060*/  LDC.64 R14, c[0x0][0x220] ;  /* 0x00008800ff0e7b82 */ /* 0x000f700000000a00 */
[----:B------:R-:W5:Y:S01]  /*0070*/  LDC.64 R12, c[0x0][0x230] ;  /* 0x00008c00ff0c7b82 */ /* 0x000f620000000a00 */
[----:B-1----:R-:W-:Y:S01]  /*0080*/  IMAD.SHL.U32 R0, R0, 0x4, RZ ;  /* 0x0000000400007824 */ /* 0x002fe200078e00ff */
[----:B---3--:R-:W-:-:S04]  /*0090*/  SHF.R.S32.HI R5, RZ, 0x15, R3 ;  /* 0x00000015ff057819 */ /* 0x008fc80000011403 */
[----:B------:R-:W-:Y:S02]  /*00a0*/  LOP3.LUT R0, R0, 0x1fc, RZ, 0xc0, !PT ;  /* 0x000001fc00007812 */ /* 0x000fe400078ec0ff */
[----:B------:R-:W-:-:S03]  /*00b0*/  SGXT R5, R5, 0x1 ;  /* 0x000000010505781a */ /* 0x000fc60000000200 */
[----:B------:R-:W-:-:S04]  /*00c0*/  IMAD R0, R3, 0x400, R0 ;  /* 0x0000040003007824 */ /* 0x000fc800078e0200 */
[C---:B------:R-:W-:Y:S01]  /*00d0*/  VIADD R16, R0.reuse, 0x200 ;  /* 0x0000020000107836 */ /* 0x040fe20000000000 */
[CC--:B------:R-:W-:Y:S01]  /*00e0*/  LEA.HI R2, R5.reuse, R0.reuse, RZ, 0xa ;  /* 0x0000000005027211 */ /* 0x0c0fe200078f50ff */
[----:B----4-:R-:W-:Y:S01]  /*00f0*/  IMAD.WIDE R8, R0, 0x4, R8 ;  /* 0x0000000400087825 */ /* 0x010fe200078e0208 */
[----:B------:R-:W-:Y:S02]  /*0100*/  LEA.HI R6, R5, R0, RZ, 0xf ;  /* 0x0000000005067211 */ /* 0x000fe400078f78ff */
[----:B------:R-:W-:Y:S02]  /*0110*/  SHF.R.S32.HI R25, RZ, 0xa, R2 ;  /* 0x0000000aff197819 */ /* 0x000fe40000011402 */
[----:B------:R-:W1:Y:S01]  /*0120*/  LDC.64 R2, c[0x0][0x228] ;  /* 0x00008a00ff027b82 */ /* 0x000e620000000a00 */
[----:B------:R-:W-:Y:S02]  /*0130*/  SHF.R.S32.HI R29, RZ, 0xf, R6 ;  /* 0x0000000fff1d7819 */ /* 0x000fe40000011406 */
[----:B------:R-:W-:-:S02]  /*0140*/  LEA.HI R4, R25, R25, RZ, 0x8 ;  /* 0x0000001919047211 */ /* 0x000fc400078f40ff */
[-C--:B------:R-:W-:Y:S01]  /*0150*/  LEA.HI R23, R5, R16.reuse, RZ, 0xa ;  /* 0x0000001005177211 */ /* 0x080fe200078f50ff */
[----:B--2---:R-:W-:Y:S01]  /*0160*/  IMAD.WIDE R10, R29, 0x4, R20 ;  /* 0x000000041d0a7825 */ /* 0x004fe200078e0214 */
[----:B------:R-:W-:Y:S02]  /*0170*/  LOP3.LUT R4, R4, 0xffffff00, RZ, 0xc0, !PT ;  /* 0xffffff0004047812 */ /* 0x000fe400078ec0ff */
[----:B------:R-:W-:Y:S01]  /*0180*/  LEA.HI R5, R5, R16, RZ, 0xf ;  /* 0x0000001005057211 */ /* 0x000fe200078f78ff */
[----:B-----5:R-:W-:Y:S01]  /*0190*/  IMAD.WIDE R28, R29, 0x4, R14 ;  /* 0x000000041d1c7825 */ /* 0x020fe200078e020e */
[----:B------:R-:W-:Y:S01]  /*01a0*/  SHF.R.S32.HI R23, RZ, 0xa, R23 ;  /* 0x0000000aff177819 */ /* 0x000fe20000011417 */
[----:B------:R2:W3:Y:S01]  /*01b0*/  LDG.E.EL R17, desc[UR4][R10.64] ;  /* 0x000000040a117981 */ /* 0x0004e2000c2e1900 */
[----:B------:R-:W-:Y:S02]  /*01c0*/  IADD3 R25, R25, -R4, RZ ;  /* 0x8000000419197210 */ /* 0x000fe40007ffe0ff */
[----:B------:R-:W-:Y:S01]  /*01d0*/  LEA.HI R19, R23, R23, RZ, 0x8 ;  /* 0x0000001717137211 */ /* 0x000fe200078f40ff */
[----:B------:R-:W4:Y:S01]  /*01e0*/  LDG.E.EL R18, desc[UR4][R28.64] ;  /* 0x000000041c127981 */ /* 0x000f22000c2e1900 */
[----:B--2---:R-:W-:-:S03]  /*01f0*/  SHF.R.S32.HI R11, RZ, 0xf, R5 ;  /* 0x0000000fff0b7819 */ /* 0x004fc60000011405 */
[----:B------:R-:W3:Y:S01]  /*0200*/  LDG.E.128 R4, desc[UR4][R8.64] ;  /* 0x0000000408047981 */ /* 0x000ee2000c1e1d00 */
[----:B-1----:R-:W-:Y:S01]  /*0210*/  IMAD.WIDE R26, R25, 0x4, R2 ;  /* 0x00000004191a7825 */ /* 0x002fe200078e0202 */
[----:B------:R-:W-:-:S03]  /*0220*/  LOP3.LUT R10, R19, 0xffffff00, RZ, 0xc0, !PT ;  /* 0xffffff00130a7812 */ /* 0x000fc600078ec0ff */
[----:B0-----:R-:W-:Y:S01]  /*0230*/  IMAD.WIDE R24, R25, 0x4, R12 ;  /* 0x0000000419187825 */ /* 0x001fe200078e020c */
[----:B------:R0:W2:Y:S03]  /*0240*/  LDG.E.EL R19, desc[UR4][R26.64] ;  /* 0x000000041a137981 */ /* 0x0000a6000c2e1900 */
[----:B------:R-:W-:Y:S01]  /*0250*/  IMAD.WIDE R20, R11, 0x4, R20 ;  /* 0x000000040b147825 */ /* 0x000fe200078e0214 */
[----:B------:R1:W2:Y:S03]  /*0260*/  LDG.E.EL R22, desc[UR4][R24.64] ;  /* 0x0000000418167981 */ /* 0x0002a6000c2e1900 */
[----:B------:R-:W-:Y:S02]  /*0270*/  IMAD.IADD R23, R23, 0x1, -R10 ;  /* 0x0000000117177824 */ /* 0x000fe400078e0a0a */
[----:B------:R-:W-:Y:S01]  /*0280*/  IMAD.WIDE R14, R11, 0x4, R14 ;  /* 0x000000040b0e7825 */ /* 0x000fe200078e020e */
[----:B------:R5:W2:Y:S04]  /*0290*/  LDG.E.EL R20, desc[UR4][R20.64] ;  /* 0x0000000414147981 */ /* 0x000aa8000c2e1900 */
[----:B------:R-:W2:Y:S01]  /*02a0*/  LDG.E.128 R8, desc[UR4][R8.64+0x800] ;  /* 0x0008000408087981 */ /* 0x000ea2000c1e1d00 */
[----:B------:R-:W-:-:S03]  /*02b0*/  IMAD.WIDE R12, R23, 0x4, R12 ;  /* 0x00000004170c7825 */ /* 0x000fc600078e020c */
[----:B------:R-:W2:Y:S01]  /*02c0*/  LDG.E.EL R14, desc[UR4][R14.64] ;  /* 0x000000040e0e7981 */ /* 0x000ea2000c2e1900 */
[----:B------:R-:W-:-:S03]  /*02d0*/  IMAD.WIDE R2, R23, 0x4, R2 ;  /* 0x0000000417027825 */ /* 0x000fc600078e0202 */
[----:B------:R-:W2:Y:S04]  /*02e0*/  LDG.E.EL R12, desc[UR4][R12.64] ;  /* 0x000000040c0c7981 */ /* 0x000ea8000c2e1900 */
[----:B------:R5:W2:Y:S01]  /*02f0*/  LDG.E.EL R23, desc[UR4][R2.64] ;  /* 0x0000000402177981 */ /* 0x000aa2000c2e1900 */
[----:B0-----:R-:W-:-:S04]  /*0300*/  SHF.R.S32.HI R27, RZ, 0x1f, R0 ;  /* 0x0000001fff1b7819 */ /* 0x001fc80000011400 */
[----:B------:R-:W-:Y:S02]  /*0310*/  LEA.HI R27, R27, R0, RZ, 0x12 ;  /* 0x000000001b1b7211 */ /* 0x000fe400078f90ff */
[----:B-1----:R-:W-:-:S03]  /*0320*/  SHF.R.S32.HI R25, RZ, 0x1f, R16 ;  /* 0x0000001fff197819 */ /* 0x002fc60000011410 */
[----:B-----5:R-:W-:Y:S01]  /*0330*/  IMAD.SHL.U32 R21, R27, 0x2, RZ ;  /* 0x000000021b157824 */ /* 0x020fe200078e00ff */
[----:B------:R-:W-:Y:S01]  /*0340*/  LEA.HI R25, R25, R16, RZ, 0x12 ;  /* 0x0000001019197211 */ /* 0x000fe200078f90ff */
[----:B------:R-:W0:Y:S01]  /*0350*/  LDC.64 R2, c[0x0][0x238] ;  /* 0x00008e00ff027b82 */ /* 0x000e220000000a00 */
[----:B------:R-:W-:Y:S02]  /*0360*/  LOP3.LUT R27, R27, 0xfffc0000, RZ, 0xc0, !PT ;  /* 0xfffc00001b1b7812 */ /* 0x000fe400078ec0ff */
[----:B------:R-:W-:Y:S02]  /*0370*/  LOP3.LUT R21, R21, 0xfff80000, RZ, 0xc0, !PT ;  /* 0xfff8000015157812 */ /* 0x000fe400078ec0ff */
[C---:B------:R-:W-:Y:S02]  /*0380*/  SHF.L.U32 R24, R25.reuse, 0x1, RZ ;  /* 0x0000000119187819 */ /* 0x040fe400000006ff */
[----:B------:R-:W-:Y:S02]  /*0390*/  LOP3.LUT R15, R25, 0xfffc0000, RZ, 0xc0, !PT ;  /* 0xfffc0000190f7812 */ /* 0x000fe400078ec0ff */
[----:B------:R-:W-:-:S02]  /*03a0*/  IADD3 R13, R21, R0, -R27 ;  /* 0x00000000150d7210 */ /* 0x000fc40007ffe81b */
[----:B------:R-:W-:-:S04]  /*03b0*/  LOP3.LUT R24, R24, 0xfff80000, RZ, 0xc0, !PT ;  /* 0xfff8000018187812 */ /* 0x000fc800078ec0ff */
[----:B------:R-:W-:Y:S01]  /*03c0*/  IADD3 R15, R24, R16, -R15 ;  /* 0x00000010180f7210 */ /* 0x000fe20007ffe80f */
[--C-:B---3--:R-:W-:Y:S01]  /*03d0*/  FADD R21, R4, -R17.reuse ;  /* 0x8000001104157221 */ /* 0x108fe20000000000 */
[--C-:B------:R-:W-:Y:S01]  /*03e0*/  FADD R5, R5, -R17.reuse ;  /* 0x8000001105057221 */ /* 0x100fe20000000000 */
[--C-:B------:R-:W-:Y:S01]  /*03f0*/  FADD R25, R6, -R17.reuse ;  /* 0x8000001106197221 */ /* 0x100fe20000000000 */
[----:B------:R-:W-:Y:S01]  /*0400*/  FADD R7, R7, -R17 ;  /* 0x8000001107077221 */ /* 0x000fe20000000000 */
[C---:B----4-:R-:W-:Y:S01]  /*0410*/  FMUL R4, R18.reuse, R21 ;  /* 0x0000001512047220 */ /* 0x050fe20000400000 */
[C---:B------:R-:W-:Y:S01]  /*0420*/  FMUL R5, R18.reuse, R5 ;  /* 0x0000000512057220 */ /* 0x040fe20000400000 */
[C---:B------:R-:W-:Y:S01]  /*0430*/  FMUL R25, R18.reuse, R25 ;  /* 0x0000001912197220 */ /* 0x040fe20000400000 */
[----:B------:R-:W-:Y:S01]  /*0440*/  FMUL R7, R18, R7 ;  /* 0x0000000712077220 */ /* 0x000fe20000400000 */
[C-C-:B--2---:R-:W-:Y:S01]  /*0450*/  FFMA R4, R19.reuse, R4, R22.reuse ;  /* 0x0000000413047223 */ /* 0x144fe20000000016 */
[C-C-:B------:R-:W-:Y:S01]  /*0460*/  FFMA R5, R19.reuse, R5, R22.reuse ;  /* 0x0000000513057223 */ /* 0x140fe20000000016 */
[C-C-:B------:R-:W-:Y:S01]  /*0470*/  FFMA R6, R19.reuse, R25, R22.reuse ;  /* 0x0000001913067223 */ /* 0x140fe20000000016 */
[----:B------:R-:W-:Y:S01]  /*0480*/  FFMA R7, R19, R7, R22 ;  /* 0x0000000713077223 */ /* 0x000fe20000000016 */
[--C-:B------:R-:W-:Y:S01]  /*0490*/  FADD R17, R8, -R20.reuse ;  /* 0x8000001408117221 */ /* 0x100fe20000000000 */
[--C-:B------:R-:W-:Y:S01]  /*04a0*/  FADD R9, R9, -R20.reuse ;  /* 0x8000001409097221 */ /* 0x100fe20000000000 */
[--C-:B------:R-:W-:Y:S01]  /*04b0*/  FADD R19, R10, -R20.reuse ;  /* 0x800000140a137221 */ /* 0x100fe20000000000 */
[----:B------:R-:W-:Y:S01]  /*04c0*/  FADD R11, R11, -R20 ;  /* 0x800000140b0b7221 */ /* 0x000fe20000000000 */
[C---:B------:R-:W-:Y:S01]  /*04d0*/  FMUL R17, R14.reuse, R17 ;  /* 0x000000110e117220 */ /* 0x040fe20000400000 */
[C---:B------:R-:W-:Y:S01]  /*04e0*/  FMUL R9, R14.reuse, R9 ;  /* 0x000000090e097220 */ /* 0x040fe20000400000 */
[C---:B------:R-:W-:Y:S01]  /*04f0*/  FMUL R19, R14.reuse, R19 ;  /* 0x000000130e137220 */ /* 0x040fe20000400000 */
[----:B------:R-:W-:Y:S01]  /*0500*/  FMUL R11, R14, R11 ;  /* 0x0000000b0e0b7220 */ /* 0x000fe20000400000 */
[----:B------:R-:W-:Y:S01]  /*0510*/  FSETP.GEU.AND P6, PT, R7, RZ, PT ;  /* 0x000000ff0700720b */ /* 0x000fe20003fce000 */
[C-C-:B------:R-:W-:Y:S01]  /*0520*/  FFMA R17, R23.reuse, R17, R12.reuse ;  /* 0x0000001117117223 */ /* 0x140fe2000000000c */
[C-C-:B------:R-:W-:Y:S01]  /*0530*/  FFMA R0, R23.reuse, R9, R12.reuse ;  /* 0x0000000917007223 */ /* 0x140fe2000000000c */
[C-C-:B------:R-:W-:Y:S01]  /*0540*/  FFMA R19, R23.reuse, R19, R12.reuse ;  /* 0x0000001317137223 */ /* 0x140fe2000000000c */
[----:B------:R-:W-:Y:S01]  /*0550*/  FFMA R11, R23, R11, R12 ;  /* 0x0000000b170b7223 */ /* 0x000fe2000000000c */
[----:B------:R-:W-:-:S02]  /*0560*/  FSETP.GEU.AND P0, PT, R6, RZ, PT ;  /* 0x000000ff0600720b */ /* 0x000fc40003f0e000 */
[----:B------:R-:W-:Y:S02]  /*0570*/  FSETP.GEU.AND P1, PT, R5, RZ, PT ;  /* 0x000000ff0500720b */ /* 0x000fe40003f2e000 */
[----:B------:R-:W-:Y:S02]  /*0580*/  FSETP.GEU.AND P2, PT, R4, RZ, PT ;  /* 0x000000ff0400720b */ /* 0x000fe40003f4e000 */
[----:B------:R-:W-:Y:S02]  /*0590*/  SEL R7, R7, RZ, P6 ;  /* 0x000000ff07077207 */ /* 0x000fe40003000000 */
[----:B------:R-:W-:Y:S02]  /*05a0*/  FSETP.GEU.AND P3, PT, R11, RZ, PT ;  /* 0x000000ff0b00720b */ /* 0x000fe40003f6e000 */
[----:B------:R-:W-:Y:S02]  /*05b0*/  FSETP.GEU.AND P4, PT, R19, RZ, PT ;  /* 0x000000ff1300720b */ /* 0x000fe40003f8e000 */
[----:B------:R-:W-:-:S02]  /*05c0*/  FSETP.GEU.AND P5, PT, R17, RZ, PT ;  /* 0x000000ff1100720b */ /* 0x000fc40003fae000 */
[----:B------:R-:W-:Y:S01]  /*05d0*/  FSETP.GEU.AND P6, PT, R0, RZ, PT ;  /* 0x000000ff0000720b */ /* 0x000fe20003fce000 */
[--C-:B0-----:R-:W-:Y:S01]  /*05e0*/  IMAD.WIDE R8, R13, 0x4, R2.reuse ;  /* 0x000000040d087825 */ /* 0x101fe200078e0202 */
[----:B------:R-:W-:Y:S02]  /*05f0*/  SEL R6, R6, RZ, P0 ;  /* 0x000000ff06067207 */ /* 0x000fe40000000000 */
[----:B------:R-:W-:Y:S01]  /*0600*/  SEL R5, R5, RZ, P1 ;  /* 0x000000ff05057207 */ /* 0x000fe20000800000 */
[----:B------:R-:W-:Y:S01]  /*0610*/  IMAD.WIDE R2, R15, 0x4, R2 ;  /* 0x000000040f027825 */ /* 0x000fe200078e0202 */
[----:B------:R-:W-:Y:S02]  /*0620*/  SEL R4, R4, RZ, P2 ;  /* 0x000000ff04047207 */ /* 0x000fe40001000000 */
[----:B------:R-:W-:Y:S02]  /*0630*/  SEL R15, R11, RZ, P3 ;  /* 0x000000ff0b0f7207 */ /* 0x000fe40001800000 */
[----:B------:R-:W-:-:S02]  /*0640*/  SEL R14, R19, RZ, P4 ;  /* 0x000000ff130e7207 */ /* 0x000fc40002000000 */
[----:B------:R-:W-:Y:S02]  /*0650*/  SEL R12, R17, RZ, P5 ;  /* 0x000000ff110c7207 */ /* 0x000fe40002800000 */
[----:B------:R-:W-:Y:S01]  /*0660*/  SEL R13, R0, RZ, P6 ;  /* 0x000000ff000d7207 */ /* 0x000fe20003000000 */
[----:B------:R-:W-:Y:S04]  /*0670*/  STG.E.128 desc[UR4][R8.64], R4 ;  /* 0x0000000408007986 */ /* 0x000fe8000c101d04 */
[----:B------:R-:W-:Y:S01]  /*0680*/  STG.E.128 desc[UR4][R2.64], R12 ;  /* 0x0000000c02007986 */ /* 0x000fe2000c101d04 */
[----:B------:R-:W-:Y:S05]  /*0690*/  EXIT ;  /* 0x000000000000794d */ /* 0x000fea0003800000 */
.L_x_0:
[----:B------:R-:W-:-:S00]  /*06a0*/  BRA `(.L_x_0) ;  /* 0xfffffffc00fc7947 */ /* 0x000fc0000383ffff */
[----:B------:R-:W-:-:S00]  /*06b0*/  NOP ;  /* 0x0000000000007918 */ /* 0x000fc00000000000 */
        /* <DEDUP_REMOVED lines=12> */
.L_x_1:


//--------------------- .nv.constant0.triton_poi_fused_native_group_norm_relu_22 --------------------------
	.section	.nv.constant0.triton_poi_fused_native_group_norm_relu_22,"a",@progbits
	.sectionflags	@""
	.align	4
.nv.constant0.triton_poi_fused_native_group_norm_relu_22:
	.zero		580
